//
// Generated by NVIDIA NVVM Compiler
//
// Compiler Build ID: CL-36424714
// Cuda compilation tools, release 13.0, V13.0.88
// Based on NVVM 20.0.0
//

.version 9.0
.target sm_100
.address_size 64

	// .globl	_Z9mma_naiveP6__halfS0_S0_iii
// _ZZ9mma_naiveP6__halfS0_S0_iiiE6sAtile has been demoted
// _ZZ9mma_naiveP6__halfS0_S0_iiiE6sBtile has been demoted
// _ZZ9mma_naiveP6__halfS0_S0_iiiE6sCtile has been demoted

.visible .entry _Z9mma_naiveP6__halfS0_S0_iii(
	.param .u64 .ptr .align 1 _Z9mma_naiveP6__halfS0_S0_iii_param_0,
	.param .u64 .ptr .align 1 _Z9mma_naiveP6__halfS0_S0_iii_param_1,
	.param .u64 .ptr .align 1 _Z9mma_naiveP6__halfS0_S0_iii_param_2,
	.param .u32 _Z9mma_naiveP6__halfS0_S0_iii_param_3,
	.param .u32 _Z9mma_naiveP6__halfS0_S0_iii_param_4,
	.param .u32 _Z9mma_naiveP6__halfS0_S0_iii_param_5
)
{
	.reg .pred 	%p<15>;
	.reg .b32 	%r<270>;
	.reg .b64 	%rd<24>;
	// demoted variable
	.shared .align 2 .b8 _ZZ9mma_naiveP6__halfS0_S0_iiiE6sAtile[512];
	// demoted variable
	.shared .align 2 .b8 _ZZ9mma_naiveP6__halfS0_S0_iiiE6sBtile[256];
	// demoted variable
	.shared .align 2 .b8 _ZZ9mma_naiveP6__halfS0_S0_iiiE6sCtile[256];
	ld.param.u64 	%rd5, [_Z9mma_naiveP6__halfS0_S0_iii_param_0];
	ld.param.u64 	%rd6, [_Z9mma_naiveP6__halfS0_S0_iii_param_1];
	ld.param.u32 	%r66, [_Z9mma_naiveP6__halfS0_S0_iii_param_3];
	ld.param.u32 	%r67, [_Z9mma_naiveP6__halfS0_S0_iii_param_4];
	ld.param.u32 	%r65, [_Z9mma_naiveP6__halfS0_S0_iii_param_5];
	cvta.to.global.u64 	%rd1, %rd6;
	cvta.to.global.u64 	%rd2, %rd5;
	mov.u32 	%r68, %ctaid.x;
	mov.u32 	%r70, %ctaid.y;
	shl.b32 	%r1, %r68, 3;
	shl.b32 	%r2, %r70, 4;
	mov.u32 	%r3, %tid.x;
	and.b32  	%r4, %r3, 31;
	setp.ge.s32 	%p1, %r2, %r66;
	setp.ge.s32 	%p2, %r1, %r67;
	or.pred  	%p3, %p1, %p2;
	@%p3 bra 	$L__BB0_20;
	setp.lt.s32 	%p4, %r65, 1;
	mov.b32 	%r268, 0;
	mov.u32 	%r269, %r268;
	@%p4 bra 	$L__BB0_18;
	add.s32 	%r5, %r65, 15;
	shr.u32 	%r6, %r5, 4;
	shr.u32 	%r74, %r4, 1;
	shl.b32 	%r75, %r74, 5;
	mov.u32 	%r76, _ZZ9mma_naiveP6__halfS0_S0_iiiE6sAtile;
	add.s32 	%r77, %r76, %r75;
	shl.b32 	%r78, %r3, 3;
	and.b32  	%r9, %r78, 8;
	shl.b32 	%r79, %r3, 4;
	and.b32  	%r80, %r79, 16;
	add.s32 	%r7, %r77, %r80;
	add.s32 	%r81, %r2, %r74;
	mul.lo.s32 	%r8, %r65, %r81;
	mov.u32 	%r82, _ZZ9mma_naiveP6__halfS0_S0_iiiE6sBtile;
	add.s32 	%r83, %r82, %r75;
	add.s32 	%r10, %r83, %r80;
	shl.b32 	%r84, %r3, 5;
	and.b32  	%r85, %r84, 480;
	add.s32 	%r86, %r76, %r85;
	and.b32  	%r87, %r3, 16;
	add.s32 	%r11, %r86, %r87;
	and.b32  	%r88, %r84, 224;
	add.s32 	%r89, %r82, %r88;
	shl.b32 	%r90, %r3, 1;
	and.b32  	%r91, %r90, 16;
	add.s32 	%r12, %r89, %r91;
	and.b32  	%r13, %r6, 3;
	setp.lt.u32 	%p5, %r65, 49;
	mov.b32 	%r260, 0;
	mov.u32 	%r269, %r260;
	mov.u32 	%r268, %r260;
	@%p5 bra 	$L__BB0_13;
	and.b32  	%r260, %r6, 134217724;
	and.b32  	%r94, %r6, 134217724;
	neg.s32 	%r255, %r94;
	add.s32 	%r95, %r4, 48;
	mad.lo.s32 	%r254, %r67, %r95, %r1;
	or.b32  	%r96, %r4, 32;
	mad.lo.s32 	%r253, %r67, %r96, %r1;
	add.s32 	%r97, %r4, 16;
	mad.lo.s32 	%r252, %r67, %r97, %r1;
	add.s32 	%r251, %r8, %r9;
	mad.lo.s32 	%r250, %r67, %r4, %r1;
	mov.b32 	%r269, 0;
	mov.u32 	%r268, %r269;
$L__BB0_4:
	setp.gt.u32 	%p6, %r4, 15;
	mul.wide.s32 	%rd7, %r251, 2;
	add.s64 	%rd3, %rd2, %rd7;
	ld.global.v4.u32 	{%r98, %r99, %r100, %r101}, [%rd3];
	st.shared.v4.u32 	[%r7], {%r98, %r99, %r100, %r101};
	@%p6 bra 	$L__BB0_6;
	mul.wide.s32 	%rd8, %r250, 2;
	add.s64 	%rd9, %rd1, %rd8;
	ld.global.v4.u32 	{%r102, %r103, %r104, %r105}, [%rd9];
	st.shared.v4.u32 	[%r10], {%r102, %r103, %r104, %r105};
$L__BB0_6:
	bar.sync 	0;
	// begin inline asm
	ldmatrix.sync.aligned.m8n8.x4.b16 {%r106,%r107,%r108,%r109},[%r11]; 

	// end inline asm
	// begin inline asm
	ldmatrix.sync.aligned.m8n8.x2.b16 {%r111,%r112},[%r12]; 

	// end inline asm
	// begin inline asm
	mma.sync.aligned.m16n8k16.row.col.f16.f16.f16.f16 {%r114,%r115},{%r106,%r107,%r108,%r109},{%r111,%r112},{%r269,%r268};  

	// end inline asm
	bar.sync 	0;
	ld.global.v4.u32 	{%r124, %r125, %r126, %r127}, [%rd3+32];
	st.shared.v4.u32 	[%r7], {%r124, %r125, %r126, %r127};
	@%p6 bra 	$L__BB0_8;
	mul.wide.s32 	%rd10, %r252, 2;
	add.s64 	%rd11, %rd1, %rd10;
	ld.global.v4.u32 	{%r128, %r129, %r130, %r131}, [%rd11];
	st.shared.v4.u32 	[%r10], {%r128, %r129, %r130, %r131};
$L__BB0_8:
	bar.sync 	0;
	// begin inline asm
	ldmatrix.sync.aligned.m8n8.x4.b16 {%r132,%r133,%r134,%r135},[%r11]; 

	// end inline asm
	// begin inline asm
	ldmatrix.sync.aligned.m8n8.x2.b16 {%r137,%r138},[%r12]; 

	// end inline asm
	// begin inline asm
	mma.sync.aligned.m16n8k16.row.col.f16.f16.f16.f16 {%r140,%r141},{%r132,%r133,%r134,%r135},{%r137,%r138},{%r114,%r115};  

	// end inline asm
	bar.sync 	0;
	ld.global.v4.u32 	{%r150, %r151, %r152, %r153}, [%rd3+64];
	st.shared.v4.u32 	[%r7], {%r150, %r151, %r152, %r153};
	@%p6 bra 	$L__BB0_10;
	mul.wide.s32 	%rd12, %r253, 2;
	add.s64 	%rd13, %rd1, %rd12;
	ld.global.v4.u32 	{%r154, %r155, %r156, %r157}, [%rd13];
	st.shared.v4.u32 	[%r10], {%r154, %r155, %r156, %r157};
$L__BB0_10:
	bar.sync 	0;
	// begin inline asm
	ldmatrix.sync.aligned.m8n8.x4.b16 {%r158,%r159,%r160,%r161},[%r11]; 

	// end inline asm
	// begin inline asm
	ldmatrix.sync.aligned.m8n8.x2.b16 {%r163,%r164},[%r12]; 

	// end inline asm
	// begin inline asm
	mma.sync.aligned.m16n8k16.row.col.f16.f16.f16.f16 {%r166,%r167},{%r158,%r159,%r160,%r161},{%r163,%r164},{%r140,%r141};  

	// end inline asm
	bar.sync 	0;
	ld.global.v4.u32 	{%r176, %r177, %r178, %r179}, [%rd3+96];
	st.shared.v4.u32 	[%r7], {%r176, %r177, %r178, %r179};
	@%p6 bra 	$L__BB0_12;
	mul.wide.s32 	%rd14, %r254, 2;
	add.s64 	%rd15, %rd1, %rd14;
	ld.global.v4.u32 	{%r180, %r181, %r182, %r183}, [%rd15];
	st.shared.v4.u32 	[%r10], {%r180, %r181, %r182, %r183};
$L__BB0_12:
	bar.sync 	0;
	// begin inline asm
	ldmatrix.sync.aligned.m8n8.x4.b16 {%r184,%r185,%r186,%r187},[%r11]; 

	// end inline asm
	// begin inline asm
	ldmatrix.sync.aligned.m8n8.x2.b16 {%r189,%r190},[%r12]; 

	// end inline asm
	// begin inline asm
	mma.sync.aligned.m16n8k16.row.col.f16.f16.f16.f16 {%r269,%r268},{%r184,%r185,%r186,%r187},{%r189,%r190},{%r166,%r167};  

	// end inline asm
	bar.sync 	0;
	add.s32 	%r255, %r255, 4;
	shl.b32 	%r202, %r67, 6;
	add.s32 	%r254, %r254, %r202;
	add.s32 	%r253, %r253, %r202;
	add.s32 	%r252, %r252, %r202;
	add.s32 	%r251, %r251, 64;
	add.s32 	%r250, %r250, %r202;
	setp.ne.s32 	%p10, %r255, 0;
	@%p10 bra 	$L__BB0_4;
$L__BB0_13:
	setp.eq.s32 	%p11, %r13, 0;
	@%p11 bra 	$L__BB0_18;
	shl.b32 	%r203, %r260, 4;
	add.s32 	%r204, %r203, %r4;
	mad.lo.s32 	%r265, %r67, %r204, %r1;
	shl.b32 	%r49, %r67, 4;
	add.s32 	%r205, %r8, %r203;
	shl.b32 	%r206, %r3, 3;
	and.b32  	%r207, %r206, 8;
	add.s32 	%r264, %r205, %r207;
	neg.s32 	%r263, %r13;
$L__BB0_15:
	.pragma "nounroll";
	setp.gt.u32 	%p12, %r4, 15;
	mul.wide.s32 	%rd16, %r264, 2;
	add.s64 	%rd17, %rd2, %rd16;
	ld.global.v4.u32 	{%r208, %r209, %r210, %r211}, [%rd17];
	st.shared.v4.u32 	[%r7], {%r208, %r209, %r210, %r211};
	@%p12 bra 	$L__BB0_17;
	mul.wide.s32 	%rd18, %r265, 2;
	add.s64 	%rd19, %rd1, %rd18;
	ld.global.v4.u32 	{%r212, %r213, %r214, %r215}, [%rd19];
	st.shared.v4.u32 	[%r10], {%r212, %r213, %r214, %r215};
$L__BB0_17:
	bar.sync 	0;
	// begin inline asm
	ldmatrix.sync.aligned.m8n8.x4.b16 {%r216,%r217,%r218,%r219},[%r11]; 

	// end inline asm
	// begin inline asm
	ldmatrix.sync.aligned.m8n8.x2.b16 {%r221,%r222},[%r12]; 

	// end inline asm
	// begin inline asm
	mma.sync.aligned.m16n8k16.row.col.f16.f16.f16.f16 {%r269,%r268},{%r216,%r217,%r218,%r219},{%r221,%r222},{%r269,%r268};  

	// end inline asm
	bar.sync 	0;
	add.s32 	%r265, %r265, %r49;
	add.s32 	%r264, %r264, 16;
	add.s32 	%r263, %r263, 1;
	setp.ne.s32 	%p13, %r263, 0;
	@%p13 bra 	$L__BB0_15;
$L__BB0_18:
	shl.b32 	%r234, %r4, 2;
	and.b32  	%r235, %r234, 112;
	mov.u32 	%r236, _ZZ9mma_naiveP6__halfS0_S0_iiiE6sCtile;
	add.s32 	%r237, %r236, %r235;
	shl.b32 	%r238, %r3, 2;
	and.b32  	%r239, %r238, 12;
	add.s32 	%r240, %r237, %r239;
	st.shared.u32 	[%r240], %r269;
	st.shared.u32 	[%r240+128], %r268;
	bar.sync 	0;
	setp.gt.u32 	%p14, %r4, 15;
	@%p14 bra 	$L__BB0_20;
	ld.param.u64 	%rd23, [_Z9mma_naiveP6__halfS0_S0_iii_param_2];
	add.s32 	%r241, %r2, %r4;
	mad.lo.s32 	%r242, %r67, %r241, %r1;
	cvta.to.global.u64 	%rd20, %rd23;
	mul.wide.u32 	%rd21, %r242, 2;
	add.s64 	%rd22, %rd20, %rd21;
	shl.b32 	%r243, %r4, 4;
	add.s32 	%r245, %r236, %r243;
	ld.shared.v4.u32 	{%r246, %r247, %r248, %r249}, [%r245];
	st.global.v4.u32 	[%rd22], {%r246, %r247, %r248, %r249};
$L__BB0_20:
	ret;

}


// ===== COMPILED SASS (sm_100) =====

	.target	sm_100

	.elftype	@"ET_EXEC"


//--------------------- .note.nv.tkinfo           --------------------------
	.section	.note.nv.tkinfo,"",@"SHT_NOTE"
	.sectionflags	@"SHF_NOTE_NV_TKINFO"
	.tkinfo
        /*0018*/ 	.word	0x00000002
        /*0030*/ 	.string	""
        /*0030*/ 	.string	"ptxas"
        /*0030*/ 	.string	"Cuda compilation tools, release 13.0, V13.0.88"
        /*0030*/ 	.string	"Build cuda_13.0.r13.0/compiler.36424714_0"
        /*0030*/ 	.string	"-arch sm_100 -m 64 "



//--------------------- .note.nv.cuinfo           --------------------------
	.section	.note.nv.cuinfo,"",@"SHT_NOTE"
	.sectionflags	@"SHF_NOTE_NV_CUINFO"
        /*0018*/ 	.short	0x0002
        /*001a*/ 	.short	0x0064
        /*001c*/ 	.short	0x0082
	.zero		2


//--------------------- .nv.info                  --------------------------
	.section	.nv.info,"",@"SHT_CUDA_INFO"
	.align	4


	//----- nvinfo : EIATTR_REGCOUNT
	.align		4
        /*0000*/ 	.byte	0x04, 0x2f
        /*0002*/ 	.short	(.L_1 - .L_0)
	.align		4
.L_0:
        /*0004*/ 	.word	index@(_Z9mma_naiveP6__halfS0_S0_iii)
        /*0008*/ 	.word	0x00000028


	//----- nvinfo : EIATTR_FRAME_SIZE
	.align		4
.L_1:
        /*000c*/ 	.byte	0x04, 0x11
        /*000e*/ 	.short	(.L_3 - .L_2)
	.align		4
.L_2:
        /*0010*/ 	.word	index@(_Z9mma_naiveP6__halfS0_S0_iii)
        /*0014*/ 	.word	0x00000000


	//----- nvinfo : EIATTR_MIN_STACK_SIZE
	.align		4
.L_3:
        /*0018*/ 	.byte	0x04, 0x12
        /*001a*/ 	.short	(.L_5 - .L_4)
	.align		4
.L_4:
        /*001c*/ 	.word	index@(_Z9mma_naiveP6__halfS0_S0_iii)
        /*0020*/ 	.word	0x00000000
.L_5:


//--------------------- .nv.compat                --------------------------
	.section	.nv.compat,"",@"SHT_CUDA_COMPAT_INFO"
	.align	4
        /*0000*/ 	.byte	0x02, 0x09, 0x00, 0x00, 0x02, 0x02, 0x01, 0x00, 0x02, 0x05, 0x05, 0x00, 0x03, 0x07, 0x01, 0x01
        /*0010*/ 	.byte	0x02, 0x03, 0x00, 0x00, 0x02, 0x06, 0x01, 0x00, 0x04, 0x0b, 0x08, 0x00, 0x09, 0x00, 0x00, 0x00
        /*0020*/ 	.byte	0x00, 0x00, 0x00, 0x00


//--------------------- .nv.info._Z9mma_naiveP6__halfS0_S0_iii --------------------------
	.section	.nv.info._Z9mma_naiveP6__halfS0_S0_iii,"",@"SHT_CUDA_INFO"
	.sectionflags	@""
	.align	4


	//----- nvinfo : EIATTR_CUDA_API_VERSION
	.align		4
        /*0000*/ 	.byte	0x04, 0x37
        /*0002*/ 	.short	(.L_7 - .L_6)
.L_6:
        /*0004*/ 	.word	0x00000082


	//----- nvinfo : EIATTR_KPARAM_INFO
	.align		4
.L_7:
        /*0008*/ 	.byte	0x04, 0x17
        /*000a*/ 	.short	(.L_9 - .L_8)
.L_8:
        /*000c*/ 	.word	0x00000000
        /*0010*/ 	.short	0x0005
        /*0012*/ 	.short	0x0020
        /*0014*/ 	.byte	0x00, 0xf0, 0x11, 0x00


	//----- nvinfo : EIATTR_KPARAM_INFO
	.align		4
.L_9:
        /*0018*/ 	.byte	0x04, 0x17
        /*001a*/ 	.short	(.L_11 - .L_10)
.L_10:
        /*001c*/ 	.word	0x00000000
        /*0020*/ 	.short	0x0004
        /*0022*/ 	.short	0x001c
        /*0024*/ 	.byte	0x00, 0xf0, 0x11, 0x00


	//----- nvinfo : EIATTR_KPARAM_INFO
	.align		4
.L_11:
        /*0028*/ 	.byte	0x04, 0x17
        /*002a*/ 	.short	(.L_13 - .L_12)
.L_12:
        /*002c*/ 	.word	0x00000000
        /*0030*/ 	.short	0x0003
        /*0032*/ 	.short	0x0018
        /*0034*/ 	.byte	0x00, 0xf0, 0x11, 0x00


	//----- nvinfo : EIATTR_KPARAM_INFO
	.align		4
.L_13:
        /*0038*/ 	.byte	0x04, 0x17
        /*003a*/ 	.short	(.L_15 - .L_14)
.L_14:
        /*003c*/ 	.word	0x00000000
        /*0040*/ 	.short	0x0002
        /*0042*/ 	.short	0x0010
        /*0044*/ 	.byte	0x00, 0xf5, 0x21, 0x00


	//----- nvinfo : EIATTR_KPARAM_INFO
	.align		4
.L_15:
        /*0048*/ 	.byte	0x04, 0x17
        /*004a*/ 	.short	(.L_17 - .L_16)
.L_16:
        /*004c*/ 	.word	0x00000000
        /*0050*/ 	.short	0x0001
        /*0052*/ 	.short	0x0008
        /*0054*/ 	.byte	0x00, 0xf5, 0x21, 0x00


	//----- nvinfo : EIATTR_KPARAM_INFO
	.align		4
.L_17:
        /*0058*/ 	.byte	0x04, 0x17
        /*005a*/ 	.short	(.L_19 - .L_18)
.L_18:
        /*005c*/ 	.word	0x00000000
        /*0060*/ 	.short	0x0000
        /*0062*/ 	.short	0x0000
        /*0064*/ 	.byte	0x00, 0xf5, 0x21, 0x00


	//----- nvinfo : EIATTR_SPARSE_MMA_MASK
	.align		4
.L_19:
        /*0068*/ 	.byte	0x03, 0x50
        /*006a*/ 	.short	0x0000


	//----- nvinfo : EIATTR_MAXREG_COUNT
	.align		4
        /*006c*/ 	.byte	0x03, 0x1b
        /*006e*/ 	.short	0x00ff


	//----- nvinfo : EIATTR_NUM_BARRIERS
	.align		4
        /*0070*/ 	.byte	0x02, 0x4c
        /*0072*/ 	.byte	0x01
	.zero		1


	//----- nvinfo : EIATTR_MERCURY_ISA_VERSION
	.align		4
        /*0074*/ 	.byte	0x03, 0x5f
        /*0076*/ 	.short	0x0101


	//----- nvinfo : EIATTR_VRC_CTA_INIT_COUNT
	.align		4
        /*0078*/ 	.byte	0x02, 0x4a
	.zero		1
	.zero		1


	//----- nvinfo : EIATTR_EXIT_INSTR_OFFSETS
	.align		4
        /*007c*/ 	.byte	0x04, 0x1c
        /*007e*/ 	.short	(.L_21 - .L_20)


	//   ....[0]....
.L_20:
        /*0080*/ 	.word	0x00000080


	//   ....[1]....
        /*0084*/ 	.word	0x00000a90


	//   ....[2]....
        /*0088*/ 	.word	0x00000b10


	//----- nvinfo : EIATTR_CBANK_PARAM_SIZE
	.align		4
.L_21:
        /*008c*/ 	.byte	0x03, 0x19
        /*008e*/ 	.short	0x0024


	//----- nvinfo : EIATTR_PARAM_CBANK
	.align		4
        /*0090*/ 	.byte	0x04, 0x0a
        /*0092*/ 	.short	(.L_23 - .L_22)
	.align		4
.L_22:
        /*0094*/ 	.word	index@(.nv.constant0._Z9mma_naiveP6__halfS0_S0_iii)
        /*0098*/ 	.short	0x0380
        /*009a*/ 	.short	0x0024


	//----- nvinfo : EIATTR_SW_WAR
	.align		4
.L_23:
        /*009c*/ 	.byte	0x04, 0x36
        /*009e*/ 	.short	(.L_25 - .L_24)
.L_24:
        /*00a0*/ 	.word	0x00000008
.L_25:


//--------------------- .nv.callgraph             --------------------------
	.section	.nv.callgraph,"",@"SHT_CUDA_CALLGRAPH"
	.align	4
	.sectionentsize	8
	.align		4
        /*0000*/ 	.word	0x00000000
	.align		4
        /*0004*/ 	.word	0xffffffff
	.align		4
        /*0008*/ 	.word	0x00000000
	.align		4
        /*000c*/ 	.word	0xfffffffe
	.align		4
        /*0010*/ 	.word	0x00000000
	.align		4
        /*0014*/ 	.word	0xfffffffd
	.align		4
        /*0018*/ 	.word	0x00000000
	.align		4
        /*001c*/ 	.word	0xfffffffc


//--------------------- .text._Z9mma_naiveP6__halfS0_S0_iii --------------------------
	.section	.text._Z9mma_naiveP6__halfS0_S0_iii,"ax",@progbits
	.align	128
        .global         _Z9mma_naiveP6__halfS0_S0_iii
        .type           _Z9mma_naiveP6__halfS0_S0_iii,@function
        .size           _Z9mma_naiveP6__halfS0_S0_iii,(.L_x_5 - _Z9mma_naiveP6__halfS0_S0_iii)
        .other          _Z9mma_naiveP6__halfS0_S0_iii,@"STO_CUDA_ENTRY STV_DEFAULT"
_Z9mma_naiveP6__halfS0_S0_iii:
.text._Z9mma_naiveP6__halfS0_S0_iii:
[----:B------:R-:W-:Y:S08]  /*0000*/  LDC R1, c[0x0][0x37c] ;  /* 0x0000df00ff017b82 */ /* 0x000ff00000000800 */
[----:B------:R-:W0:Y:S08]  /*0010*/  S2UR UR4, SR_CTAID.X ;  /* 0x00000000000479c3 */ /* 0x000e300000002500 */
[----:B------:R-:W1:Y:S08]  /*0020*/  S2UR UR5, SR_CTAID.Y ;  /* 0x00000000000579c3 */ /* 0x000e700000002600 */
[----:B------:R-:W2:Y:S01]  /*0030*/  LDC.64 R20, c[0x0][0x398] ;  /* 0x0000e600ff147b82 */ /* 0x000ea20000000a00 */
[----:B0-----:R-:W-:-:S02]  /*0040*/  USHF.L.U32 UR4, UR4, 0x3, URZ ;  /* 0x0000000304047899 */ /* 0x001fc400080006ff */
[----:B-1----:R-:W-:-:S04]  /*0050*/  USHF.L.U32 UR5, UR5, 0x4, URZ ;  /* 0x0000000405057899 */ /* 0x002fc800080006ff */
[----:B--2---:R-:W-:-:S04]  /*0060*/  ISETP.LE.AND P0, PT, R21, UR4, PT ;  /* 0x0000000415007c0c */ /* 0x004fc8000bf03270 */
[----:B------:R-:W-:-:S13]  /*0070*/  ISETP.LE.OR P0, PT, R20, UR5, P0 ;  /* 0x0000000514007c0c */ /* 0x000fda0008703670 */
[----:B------:R-:W-:Y:S05]  /*0080*/  @P0 EXIT ;  /* 0x000000000000094d */ /* 0x000fea0003800000 */
[----:B------:R-:W0:Y:S01]  /*0090*/  S2R R0, SR_TID.X ;  /* 0x0000000000007919 */ /* 0x000e220000002100 */
[----:B------:R-:W1:Y:S01]  /*00a0*/  LDCU UR12, c[0x0][0x3a0] ;  /* 0x00007400ff0c77ac */ /* 0x000e620008000800 */
[----:B------:R-:W-:Y:S01]  /*00b0*/  CS2R R4, SRZ ;  /* 0x0000000000047805 */ /* 0x000fe2000001ff00 */
[----:B------:R-:W2:Y:S01]  /*00c0*/  LDCU.64 UR10, c[0x0][0x358] ;  /* 0x00006b00ff0a77ac */ /* 0x000ea20008000a00 */
[----:B-1----:R-:W-:Y:S01]  /*00d0*/  UISETP.GE.AND UP0, UPT, UR12, 0x1, UPT ;  /* 0x000000010c00788c */ /* 0x002fe2000bf06270 */
[----:B0-----:R-:W-:-:S08]  /*00e0*/  LOP3.LUT R6, R0, 0x1f, RZ, 0xc0, !PT ;  /* 0x0000001f00067812 */ /* 0x001fd000078ec0ff */
[----:B--2---:R-:W-:Y:S05]  /*00f0*/  BRA.U !UP0, `(.L_x_0) ;  /* 0x0000000908307547 */ /* 0x004fea000b800000 */
[----:B------:R-:W0:Y:S01]  /*0100*/  S2UR UR8, SR_CgaCtaId ;  /* 0x00000000000879c3 */ /* 0x000e220000008800 */
[----:B------:R-:W-:Y:S01]  /*0110*/  UMOV UR7, 0x400 ;  /* 0x0000040000077882 */ /* 0x000fe20000000000 */
[C---:B------:R-:W-:Y:S01]  /*0120*/  IMAD.SHL.U32 R4, R0.reuse, 0x20, RZ ;  /* 0x0000002000047824 */ /* 0x040fe200078e00ff */
[C---:B------:R-:W-:Y:S01]  /*0130*/  LOP3.LUT R3, R0.reuse, 0x10, RZ, 0xc0, !PT ;  /* 0x0000001000037812 */ /* 0x040fe200078ec0ff */
[----:B------:R-:W-:Y:S01]  /*0140*/  IMAD.SHL.U32 R2, R0, 0x10, RZ ;  /* 0x0000001000027824 */ /* 0x000fe200078e00ff */
[----:B------:R-:W-:Y:S01]  /*0150*/  UISETP.GE.U32.AND UP1, UPT, UR12, 0x31, UPT ;  /* 0x000000310c00788c */ /* 0x000fe2000bf26070 */
[----:B------:R-:W-:Y:S01]  /*0160*/  SHF.R.U32.HI R31, RZ, 0x1, R6 ;  /* 0x00000001ff1f7819 */ /* 0x000fe20000011606 */
[----:B------:R-:W-:Y:S01]  /*0170*/  UIADD3 UR6, UPT, UPT, UR12, 0xf, URZ ;  /* 0x0000000f0c067890 */ /* 0x000fe2000fffe0ff */
[----:B------:R-:W-:Y:S01]  /*0180*/  LOP3.LUT R30, R4, 0x1e0, RZ, 0xc0, !PT ;  /* 0x000001e0041e7812 */ /* 0x000fe200078ec0ff */
[----:B------:R-:W-:Y:S01]  /*0190*/  IMAD.SHL.U32 R5, R0, 0x2, RZ ;  /* 0x0000000200057824 */ /* 0x000fe200078e00ff */
[----:B------:R-:W-:Y:S01]  /*01a0*/  LOP3.LUT R29, R4, 0xe0, RZ, 0xc0, !PT ;  /* 0x000000e0041d7812 */ /* 0x000fe200078ec0ff */
[----:B------:R-:W-:Y:S01]  /*01b0*/  USHF.R.U32.HI UR6, URZ, 0x4, UR6 ;  /* 0x00000004ff067899 */ /* 0x000fe20008011606 */
[----:B------:R-:W-:-:S02]  /*01c0*/  IMAD.MOV.U32 R27, RZ, RZ, RZ ;  /* 0x000000ffff1b7224 */ /* 0x000fc400078e00ff */
[----:B------:R-:W-:Y:S01]  /*01d0*/  LOP3.LUT R8, R5, 0x10, RZ, 0xc0, !PT ;  /* 0x0000001005087812 */ /* 0x000fe200078ec0ff */
[----:B0-----:R-:W-:Y:S02]  /*01e0*/  ULEA UR9, UR8, UR7, 0x18 ;  /* 0x0000000708097291 */ /* 0x001fe4000f8ec0ff */
[----:B------:R-:W-:-:S04]  /*01f0*/  UIADD3 UR7, UPT, UPT, UR7, 0x200, URZ ;  /* 0x0000020007077890 */ /* 0x000fc8000fffe0ff */
[----:B------:R-:W-:Y:S01]  /*0200*/  ULEA UR7, UR8, UR7, 0x18 ;  /* 0x0000000708077291 */ /* 0x000fe2000f8ec0ff */
[----:B------:R-:W-:Y:S01]  /*0210*/  IADD3 R30, PT, PT, R3, UR9, R30 ;  /* 0x00000009031e7c10 */ /* 0x000fe2000fffe01e */
[----:B------:R-:W-:Y:S01]  /*0220*/  ULOP3.LUT UR8, UR6, 0x3, URZ, 0xc0, !UPT ;  /* 0x0000000306087892 */ /* 0x000fe2000f8ec0ff */
[----:B------:R-:W-:Y:S02]  /*0230*/  LOP3.LUT R3, R2, 0x10, RZ, 0xc0, !PT ;  /* 0x0000001002037812 */ /* 0x000fe400078ec0ff */
[C---:B------:R-:W-:Y:S01]  /*0240*/  LEA R2, R31.reuse, UR9, 0x5 ;  /* 0x000000091f027c11 */ /* 0x040fe2000f8e28ff */
[----:B------:R-:W-:Y:S01]  /*0250*/  UISETP.NE.AND UP0, UPT, UR8, URZ, UPT ;  /* 0x000000ff0800728c */ /* 0x000fe2000bf05270 */
[----:B------:R-:W-:Y:S02]  /*0260*/  LEA R4, R31, UR7, 0x5 ;  /* 0x000000071f047c11 */ /* 0x000fe4000f8e28ff */
[----:B------:R-:W-:Y:S02]  /*0270*/  IADD3 R2, PT, PT, R2, R3, RZ ;  /* 0x0000000302027210 */ /* 0x000fe40007ffe0ff */
[----:B------:R-:W-:Y:S01]  /*0280*/  IADD3 R29, PT, PT, R8, UR7, R29 ;  /* 0x00000007081d7c10 */ /* 0x000fe2000fffe01d */
[----:B------:R-:W-:Y:S01]  /*0290*/  IMAD.IADD R3, R3, 0x1, R4 ;  /* 0x0000000103037824 */ /* 0x000fe200078e0204 */
[----:B------:R-:W-:-:S02]  /*02a0*/  CS2R R4, SRZ ;  /* 0x0000000000047805 */ /* 0x000fc4000001ff00 */
[----:B------:R-:W-:Y:S01]  /*02b0*/  IADD3 R31, PT, PT, R31, UR5, RZ ;  /* 0x000000051f1f7c10 */ /* 0x000fe2000fffe0ff */
[----:B------:R-:W-:Y:S06]  /*02c0*/  BRA.U !UP1, `(.L_x_1) ;  /* 0x00000005092c7547 */ /* 0x000fec000b800000 */
[----:B------:R-:W-:Y:S01]  /*02d0*/  VIADD R8, R6, 0x30 ;  /* 0x0000003006087836 */ /* 0x000fe20000000000 */
[----:B------:R-:W-:Y:S01]  /*02e0*/  SHF.L.U32 R4, R0, 0x3, RZ ;  /* 0x0000000300047819 */ /* 0x000fe200000006ff */
[----:B------:R-:W-:Y:S01]  /*02f0*/  ULOP3.LUT UR6, UR6, 0x7fffffc, URZ, 0xc0, !UPT ;  /* 0x07fffffc06067892 */ /* 0x000fe2000f8ec0ff */
[----:B------:R-:W-:Y:S01]  /*0300*/  LOP3.LUT R28, R6, 0x20, RZ, 0xfc, !PT ;  /* 0x00000020061c7812 */ /* 0x000fe200078efcff */
[-C--:B------:R-:W-:Y:S01]  /*0310*/  IMAD R25, R8, R21.reuse, UR4 ;  /* 0x0000000408197e24 */ /* 0x080fe2000f8e0215 */
[----:B------:R-:W-:Y:S01]  /*0320*/  LOP3.LUT R8, R4, 0x8, RZ, 0xc0, !PT ;  /* 0x0000000804087812 */ /* 0x000fe200078ec0ff */
[C---:B------:R-:W-:Y:S01]  /*0330*/  VIADD R26, R6.reuse, 0x10 ;  /* 0x00000010061a7836 */ /* 0x040fe20000000000 */
[----:B------:R-:W-:Y:S01]  /*0340*/  ISETP.GT.U32.AND P0, PT, R6, 0xf, PT ;  /* 0x0000000f0600780c */ /* 0x000fe20003f04070 */
[-C--:B------:R-:W-:Y:S01]  /*0350*/  IMAD R28, R28, R21.reuse, UR4 ;  /* 0x000000041c1c7e24 */ /* 0x080fe2000f8e0215 */
[----:B------:R-:W-:Y:S01]  /*0360*/  CS2R R4, SRZ ;  /* 0x0000000000047805 */ /* 0x000fe2000001ff00 */
[-C--:B------:R-:W-:Y:S01]  /*0370*/  IMAD R26, R26, R21.reuse, UR4 ;  /* 0x000000041a1a7e24 */ /* 0x080fe2000f8e0215 */
[----:B------:R-:W-:Y:S01]  /*0380*/  UIADD3 UR7, UPT, UPT, -UR6, URZ, URZ ;  /* 0x000000ff06077290 */ /* 0x000fe2000fffe1ff */
[----:B------:R-:W-:-:S02]  /*0390*/  IMAD R24, R6, R21, UR4 ;  /* 0x0000000406187e24 */ /* 0x000fc4000f8e0215 */
[----:B------:R-:W-:Y:S02]  /*03a0*/  IMAD.U32 R27, RZ, RZ, UR6 ;  /* 0x00000006ff1b7e24 */ /* 0x000fe4000f8e00ff */
[----:B------:R-:W-:-:S07]  /*03b0*/  IMAD R7, R31, UR12, R8 ;  /* 0x0000000c1f077c24 */ /* 0x000fce000f8e0208 */
.L_x_2:
[----:B------:R-:W0:Y:S08]  /*03c0*/  LDC.64 R34, c[0x0][0x380] ;  /* 0x0000e000ff227b82 */ /* 0x000e300000000a00 */
[----:B------:R-:W1:Y:S01]  /*03d0*/  @!P0 LDC.64 R12, c[0x0][0x388] ;  /* 0x0000e200ff0c8b82 */ /* 0x000e620000000a00 */
[----:B0-----:R-:W-:-:S05]  /*03e0*/  IMAD.WIDE R34, R7, 0x2, R34 ;  /* 0x0000000207227825 */ /* 0x001fca00078e0222 */
[----:B------:R-:W2:Y:S01]  /*03f0*/  LDG.E.128 R8, desc[UR10][R34.64] ;  /* 0x0000000a22087981 */ /* 0x000ea2000c1e1d00 */
[----:B-1----:R-:W-:-:S06]  /*0400*/  @!P0 IMAD.WIDE R12, R24, 0x2, R12 ;  /* 0x00000002180c8825 */ /* 0x002fcc00078e020c */
[----:B------:R-:W3:Y:S04]  /*0410*/  @!P0 LDG.E.128 R12, desc[UR10][R12.64] ;  /* 0x0000000a0c0c8981 */ /* 0x000ee8000c1e1d00 */
[----:B--2---:R0:W-:Y:S04]  /*0420*/  STS.128 [R2], R8 ;  /* 0x0000000802007388 */ /* 0x0041e80000000c00 */
[----:B---3--:R-:W-:Y:S01]  /*0430*/  @!P0 STS.128 [R3], R12 ;  /* 0x0000000c03008388 */ /* 0x008fe20000000c00 */
[----:B------:R-:W-:Y:S01]  /*0440*/  BAR.SYNC.DEFER_BLOCKING 0x0 ;  /* 0x0000000000007b1d */ /* 0x000fe20000010000 */
[----:B0-----:R-:W-:Y:S01]  /*0450*/  IMAD.MOV.U32 R8, RZ, RZ, R29 ;  /* 0x000000ffff087224 */ /* 0x001fe200078e001d */
[----:B------:R-:W-:-:S04]  /*0460*/  MOV R9, RZ ;  /* 0x000000ff00097202 */ /* 0x000fc80000000f00 */
[----:B------:R-:W-:Y:S01]  /*0470*/  MOV R33, R8 ;  /* 0x0000000800217202 */ /* 0x000fe20000000f00 */
[----:B------:R-:W-:-:S05]  /*0480*/  IMAD.MOV.U32 R8, RZ, RZ, R30 ;  /* 0x000000ffff087224 */ /* 0x000fca00078e001e */
[----:B------:R-:W-:Y:S02]  /*0490*/  MOV R32, R8 ;  /* 0x0000000800207202 */ /* 0x000fe40000000f00 */
[----:B------:R-:W-:Y:S04]  /*04a0*/  LDSM.16.M88.2 R8, [R33] ;  /* 0x000000002108783b */ /* 0x000fe80000000100 */
[----:B------:R-:W0:Y:S01]  /*04b0*/  LDSM.16.M88.4 R16, [R32] ;  /* 0x000000002010783b */ /* 0x000e220000000200 */
[----:B------:R-:W-:Y:S06]  /*04c0*/  BAR.SYNC.DEFER_BLOCKING 0x0 ;  /* 0x0000000000007b1d */ /* 0x000fec0000010000 */
[----:B------:R-:W2:Y:S01]  /*04d0*/  LDG.E.128 R20, desc[UR10][R34.64+0x20] ;  /* 0x0000200a22147981 */ /* 0x000ea2000c1e1d00 */
[----:B0-----:R-:W-:Y:S01]  /*04e0*/  HMMA.16816.F16 R4, R16, R8, R4 ;  /* 0x000000081004723c */ /* 0x001fe20000000804 */
[----:B------:R-:W0:Y:S02]  /*04f0*/  @!P0 LDC.64 R8, c[0x0][0x388] ;  /* 0x0000e200ff088b82 */ /* 0x000e240000000a00 */
[----:B0-----:R-:W-:-:S06]  /*0500*/  @!P0 IMAD.WIDE R18, R26, 0x2, R8 ;  /* 0x000000021a128825 */ /* 0x001fcc00078e0208 */
[----:B------:R-:W3:Y:S04]  /*0510*/  @!P0 LDG.E.128 R16, desc[UR10][R18.64] ;  /* 0x0000000a12108981 */ /* 0x000ee8000c1e1d00 */
[----:B--2---:R-:W-:Y:S04]  /*0520*/  STS.128 [R2], R20 ;  /* 0x0000001402007388 */ /* 0x004fe80000000c00 */
[----:B---3--:R-:W-:Y:S01]  /*0530*/  @!P0 STS.128 [R3], R16 ;  /* 0x0000001003008388 */ /* 0x008fe20000000c00 */
[----:B------:R-:W-:Y:S06]  /*0540*/  BAR.SYNC.DEFER_BLOCKING 0x0 ;  /* 0x0000000000007b1d */ /* 0x000fec0000010000 */
[----:B------:R-:W-:Y:S04]  /*0550*/  LDSM.16.M88.2 R16, [R33] ;  /* 0x000000002110783b */ /* 0x000fe80000000100 */
[----:B------:R-:W0:Y:S01]  /*0560*/  LDSM.16.M88.4 R8, [R32] ;  /* 0x000000002008783b */ /* 0x000e220000000200 */
[----:B------:R-:W-:Y:S06]  /*0570*/  BAR.SYNC.DEFER_BLOCKING 0x0 ;  /* 0x0000000000007b1d */ /* 0x000fec0000010000 */
[----:B------:R-:W2:Y:S01]  /*0580*/  LDG.E.128 R12, desc[UR10][R34.64+0x40] ;  /* 0x0000400a220c7981 */ /* 0x000ea2000c1e1d00 */
[----:B0-----:R-:W-:Y:S01]  /*0590*/  HMMA.16816.F16 R4, R8, R16, R4 ;  /* 0x000000100804723c */ /* 0x001fe20000000804 */
[----:B------:R-:W0:Y:S02]  /*05a0*/  @!P0 LDC.64 R8, c[0x0][0x388] ;  /* 0x0000e200ff088b82 */ /* 0x000e240000000a00 */
[----:B0-----:R-:W-:-:S05]  /*05b0*/  @!P0 IMAD.WIDE R36, R28, 0x2, R8 ;  /* 0x000000021c248825 */ /* 0x001fca00078e0208 */
[----:B------:R-:W3:Y:S04]  /*05c0*/  @!P0 LDG.E.128 R20, desc[UR10][R36.64] ;  /* 0x0000000a24148981 */ /* 0x000ee8000c1e1d00 */
[----:B--2---:R-:W-:Y:S04]  /*05d0*/  STS.128 [R2], R12 ;  /* 0x0000000c02007388 */ /* 0x004fe80000000c00 */
[----:B---3--:R0:W-:Y:S01]  /*05e0*/  @!P0 STS.128 [R3], R20 ;  /* 0x0000001403008388 */ /* 0x0081e20000000c00 */
[----:B------:R-:W-:Y:S01]  /*05f0*/  BAR.SYNC.DEFER_BLOCKING 0x0 ;  /* 0x0000000000007b1d */ /* 0x000fe20000010000 */
[----:B------:R-:W-:-:S07]  /*0600*/  UIADD3 UR7, UPT, UPT, UR7, 0x4, URZ ;  /* 0x0000000407077890 */ /* 0x000fce000fffe0ff */
[----:B0-----:R-:W0:Y:S01]  /*0610*/  LDC R21, c[0x0][0x39c] ;  /* 0x0000e700ff157b82 */ /* 0x001e220000000800 */
[----:B------:R-:W-:Y:S04]  /*0620*/  LDSM.16.M88.2 R16, [R33] ;  /* 0x000000002110783b */ /* 0x000fe80000000100 */
[----:B------:R-:W1:Y:S02]  /*0630*/  LDSM.16.M88.4 R8, [R32] ;  /* 0x000000002008783b */ /* 0x000e640000000200 */
[----:B-1----:R-:W-:Y:S01]  /*0640*/  HMMA.16816.F16 R4, R8, R16, R4 ;  /* 0x000000100804723c */ /* 0x002fe20000000804 */
[----:B------:R-:W1:Y:S08]  /*0650*/  @!P0 LDC.64 R8, c[0x0][0x388] ;  /* 0x0000e200ff088b82 */ /* 0x000e700000000a00 */
[----:B------:R-:W-:Y:S01]  /*0660*/  BAR.SYNC.DEFER_BLOCKING 0x0 ;  /* 0x0000000000007b1d */ /* 0x000fe20000010000 */
[----:B-1----:R-:W-:-:S05]  /*0670*/  @!P0 IMAD.WIDE R36, R25, 0x2, R8 ;  /* 0x0000000219248825 */ /* 0x002fca00078e0208 */
[----:B------:R-:W2:Y:S04]  /*0680*/  LDG.E.128 R8, desc[UR10][R34.64+0x60] ;  /* 0x0000600a22087981 */ /* 0x000ea8000c1e1d00 */
[----:B------:R-:W3:Y:S01]  /*0690*/  @!P0 LDG.E.128 R12, desc[UR10][R36.64] ;  /* 0x0000000a240c8981 */ /* 0x000ee2000c1e1d00 */
[----:B------:R-:W-:Y:S01]  /*06a0*/  UISETP.NE.AND UP1, UPT, UR7, URZ, UPT ;  /* 0x000000ff0700728c */ /* 0x000fe2000bf25270 */
[----:B------:R-:W-:Y:S01]  /*06b0*/  VIADD R7, R7, 0x40 ;  /* 0x0000004007077836 */ /* 0x000fe20000000000 */
[C---:B0-----:R-:W-:Y:S01]  /*06c0*/  LEA R25, R21.reuse, R25, 0x6 ;  /* 0x0000001915197211 */ /* 0x041fe200078e30ff */
[C---:B------:R-:W-:Y:S01]  /*06d0*/  IMAD R28, R21.reuse, 0x40, R28 ;  /* 0x00000040151c7824 */ /* 0x040fe200078e021c */
[C---:B------:R-:W-:Y:S01]  /*06e0*/  LEA R24, R21.reuse, R24, 0x6 ;  /* 0x0000001815187211 */ /* 0x040fe200078e30ff */
[----:B------:R-:W-:Y:S01]  /*06f0*/  IMAD R26, R21, 0x40, R26 ;  /* 0x00000040151a7824 */ /* 0x000fe200078e021a */
[----:B--2---:R-:W-:Y:S04]  /*0700*/  STS.128 [R2], R8 ;  /* 0x0000000802007388 */ /* 0x004fe80000000c00 */
[----:B---3--:R-:W-:Y:S01]  /*0710*/  @!P0 STS.128 [R3], R12 ;  /* 0x0000000c03008388 */ /* 0x008fe20000000c00 */
[----:B------:R-:W-:Y:S06]  /*0720*/  BAR.SYNC.DEFER_BLOCKING 0x0 ;  /* 0x0000000000007b1d */ /* 0x000fec0000010000 */
[----:B------:R-:W-:Y:S04]  /*0730*/  LDSM.16.M88.2 R22, [R33] ;  /* 0x000000002116783b */ /* 0x000fe80000000100 */
[----:B------:R-:W0:Y:S02]  /*0740*/  LDSM.16.M88.4 R16, [R32] ;  /* 0x000000002010783b */ /* 0x000e240000000200 */
[----:B0-----:R-:W-:Y:S01]  /*0750*/  HMMA.16816.F16 R4, R16, R22, R4 ;  /* 0x000000161004723c */ /* 0x001fe20000000804 */
[----:B------:R-:W-:Y:S06]  /*0760*/  BAR.SYNC.DEFER_BLOCKING 0x0 ;  /* 0x0000000000007b1d */ /* 0x000fec0000010000 */
[----:B------:R-:W-:-:S13]  /*0770*/  BRA.U UP1, `(.L_x_2) ;  /* 0xfffffffd01107547 */ /* 0x000fda000b83ffff */
.L_x_1:
[----:B------:R-:W-:Y:S05]  /*0780*/  BRA.U !UP0, `(.L_x_0) ;  /* 0x00000001088c7547 */ /* 0x000fea000b800000 */
[----:B------:R-:W0:Y:S01]  /*0790*/  LDCU UR6, c[0x0][0x3a0] ;  /* 0x00007400ff0677ac */ /* 0x000e220008000800 */
[----:B------:R-:W1:Y:S01]  /*07a0*/  LDC R7, c[0x0][0x39c] ;  /* 0x0000e700ff077b82 */ /* 0x000e620000000800 */
[C---:B------:R-:W-:Y:S01]  /*07b0*/  IMAD.SHL.U32 R8, R27.reuse, 0x10, RZ ;  /* 0x000000101b087824 */ /* 0x040fe200078e00ff */
[----:B------:R-:W-:Y:S01]  /*07c0*/  SHF.L.U32 R9, R0, 0x3, RZ ;  /* 0x0000000300097819 */ /* 0x000fe200000006ff */
[----:B------:R-:W-:Y:S01]  /*07d0*/  IMAD R20, R27, 0x10, R6 ;  /* 0x000000101b147824 */ /* 0x000fe200078e0206 */
[----:B------:R-:W-:Y:S01]  /*07e0*/  MOV R27, RZ ;  /* 0x000000ff001b7202 */ /* 0x000fe20000000f00 */
[----:B------:R-:W-:Y:S01]  /*07f0*/  IMAD.MOV.U32 R26, RZ, RZ, R29 ;  /* 0x000000ffff1a7224 */ /* 0x000fe200078e001d */
[----:B------:R-:W-:Y:S01]  /*0800*/  LOP3.LUT R9, R9, 0x8, RZ, 0xc0, !PT ;  /* 0x0000000809097812 */ /* 0x000fe200078ec0ff */
[----:B------:R-:W-:Y:S01]  /*0810*/  IMAD R20, R20, R21, UR4 ;  /* 0x0000000414147e24 */ /* 0x000fe2000f8e0215 */
[----:B------:R-:W2:Y:S01]  /*0820*/  LDC.64 R22, c[0x0][0x380] ;  /* 0x0000e000ff167b82 */ /* 0x000ea20000000a00 */
[----:B------:R-:W-:Y:S01]  /*0830*/  UIADD3 UR8, UPT, UPT, -UR8, URZ, URZ ;  /* 0x000000ff08087290 */ /* 0x000fe2000fffe1ff */
[----:B------:R-:W-:Y:S01]  /*0840*/  MOV R26, R26 ;  /* 0x0000001a001a7202 */ /* 0x000fe20000000f00 */
[----:B0-----:R-:W-:-:S02]  /*0850*/  IMAD R8, R31, UR6, R8 ;  /* 0x000000061f087c24 */ /* 0x001fc4000f8e0208 */
[----:B------:R-:W-:Y:S02]  /*0860*/  IMAD.MOV.U32 R31, RZ, RZ, RZ ;  /* 0x000000ffff1f7224 */ /* 0x000fe400078e00ff */
[----:B------:R-:W-:-:S03]  /*0870*/  IMAD.IADD R25, R9, 0x1, R8 ;  /* 0x0000000109197824 */ /* 0x000fc600078e0208 */
[----:B------:R-:W-:-:S07]  /*0880*/  MOV R24, R30 ;  /* 0x0000001e00187202 */ /* 0x000fce0000000f00 */
.L_x_3:
[----:B------:R-:W-:Y:S01]  /*0890*/  ISETP.GT.U32.AND P0, PT, R6, 0xf, PT ;  /* 0x0000000f0600780c */ /* 0x000fe20003f04070 */
[----:B--2---:R-:W-:-:S06]  /*08a0*/  IMAD.WIDE R8, R25, 0x2, R22 ;  /* 0x0000000219087825 */ /* 0x004fcc00078e0216 */
[----:B------:R-:W2:Y:S06]  /*08b0*/  LDG.E.128 R8, desc[UR10][R8.64] ;  /* 0x0000000a08087981 */ /* 0x000eac000c1e1d00 */
[----:B------:R-:W0:Y:S02]  /*08c0*/  @!P0 LDC.64 R12, c[0x0][0x388] ;  /* 0x0000e200ff0c8b82 */ /* 0x000e240000000a00 */
[----:B0-----:R-:W-:-:S06]  /*08d0*/  @!P0 IMAD.WIDE R12, R20, 0x2, R12 ;  /* 0x00000002140c8825 */ /* 0x001fcc00078e020c */
[----:B------:R-:W3:Y:S01]  /*08e0*/  @!P0 LDG.E.128 R12, desc[UR10][R12.64] ;  /* 0x0000000a0c0c8981 */ /* 0x000ee2000c1e1d00 */
[----:B------:R-:W-:-:S04]  /*08f0*/  UIADD3 UR8, UPT, UPT, UR8, 0x1, URZ ;  /* 0x0000000108087890 */ /* 0x000fc8000fffe0ff */
[----:B------:R-:W-:Y:S01]  /*0900*/  UISETP.NE.AND UP0, UPT, UR8, URZ, UPT ;  /* 0x000000ff0800728c */ /* 0x000fe2000bf05270 */
[----:B-1----:R-:W-:Y:S01]  /*0910*/  IMAD.MOV.U32 R21, RZ, RZ, R7 ;  /* 0x000000ffff157224 */ /* 0x002fe200078e0007 */
[----:B------:R-:W-:-:S03]  /*0920*/  IADD3 R25, PT, PT, R25, 0x10, RZ ;  /* 0x0000001019197810 */ /* 0x000fc60007ffe0ff */
        /* <DEDUP_REMOVED lines=9> */
.L_x_0:
[----:B------:R-:W0:Y:S01]  /*09c0*/  S2UR UR7, SR_CgaCtaId ;  /* 0x00000000000779c3 */ /* 0x000e220000008800 */
[----:B------:R-:W-:Y:S01]  /*09d0*/  UMOV UR6, 0x400 ;  /* 0x0000040000067882 */ /* 0x000fe20000000000 */
[----:B------:R-:W-:Y:S01]  /*09e0*/  IMAD.SHL.U32 R2, R0, 0x4, RZ ;  /* 0x0000000400027824 */ /* 0x000fe200078e00ff */
[----:B------:R-:W-:Y:S01]  /*09f0*/  UIADD3 UR6, UPT, UPT, UR6, 0x300, URZ ;  /* 0x0000030006067890 */ /* 0x000fe2000fffe0ff */
[C---:B------:R-:W-:Y:S02]  /*0a00*/  SHF.L.U32 R0, R6.reuse, 0x2, RZ ;  /* 0x0000000206007819 */ /* 0x040fe400000006ff */
[----:B------:R-:W-:Y:S02]  /*0a10*/  ISETP.GT.U32.AND P0, PT, R6, 0xf, PT ;  /* 0x0000000f0600780c */ /* 0x000fe40003f04070 */
[----:B------:R-:W-:Y:S02]  /*0a20*/  LOP3.LUT R3, R2, 0xc, RZ, 0xc0, !PT ;  /* 0x0000000c02037812 */ /* 0x000fe400078ec0ff */
[----:B------:R-:W-:Y:S01]  /*0a30*/  LOP3.LUT R0, R0, 0x70, RZ, 0xc0, !PT ;  /* 0x0000007000007812 */ /* 0x000fe200078ec0ff */
[----:B0-----:R-:W-:-:S06]  /*0a40*/  ULEA UR6, UR7, UR6, 0x18 ;  /* 0x0000000607067291 */ /* 0x001fcc000f8ec0ff */
[----:B------:R-:W-:-:S05]  /*0a50*/  IADD3 R0, PT, PT, R3, UR6, R0 ;  /* 0x0000000603007c10 */ /* 0x000fca000fffe000 */
[----:B------:R0:W-:Y:S04]  /*0a60*/  STS [R0], R4 ;  /* 0x0000000400007388 */ /* 0x0001e80000000800 */
[----:B------:R0:W-:Y:S01]  /*0a70*/  STS [R0+0x80], R5 ;  /* 0x0000800500007388 */ /* 0x0001e20000000800 */
[----:B------:R-:W-:Y:S06]  /*0a80*/  BAR.SYNC.DEFER_BLOCKING 0x0 ;  /* 0x0000000000007b1d */ /* 0x000fec0000010000 */
[----:B------:R-:W-:Y:S05]  /*0a90*/  @P0 EXIT ;  /* 0x000000000000094d */ /* 0x000fea0003800000 */
[C---:B------:R-:W-:Y:S01]  /*0aa0*/  LEA R8, R6.reuse, UR6, 0x4 ;  /* 0x0000000606087c11 */ /* 0x040fe2000f8e20ff */
[----:B------:R-:W1:Y:S01]  /*0ab0*/  LDC.64 R2, c[0x0][0x390] ;  /* 0x0000e400ff027b82 */ /* 0x000e620000000a00 */
[----:B------:R-:W-:-:S04]  /*0ac0*/  VIADD R6, R6, UR5 ;  /* 0x0000000506067c36 */ /* 0x000fc80008000000 */
[----:B------:R-:W2:Y:S01]  /*0ad0*/  LDS.128 R8, [R8] ;  /* 0x0000000008087984 */ /* 0x000ea20000000c00 */
[----:B------:R-:W-:-:S04]  /*0ae0*/  IMAD R21, R6, R21, UR4 ;  /* 0x0000000406157e24 */ /* 0x000fc8000f8e0215 */
[----:B-1----:R-:W-:-:S05]  /*0af0*/  IMAD.WIDE.U32 R2, R21, 0x2, R2 ;  /* 0x0000000215027825 */ /* 0x002fca00078e0002 */
[----:B--2---:R-:W-:Y:S01]  /*0b00*/  STG.E.128 desc[UR10][R2.64], R8 ;  /* 0x0000000802007986 */ /* 0x004fe2000c101d0a */
[----:B------:R-:W-:Y:S05]  /*0b10*/  EXIT ;  /* 0x000000000000794d */ /* 0x000fea0003800000 */
.L_x_4:
[----:B------:R-:W-:-:S00]  /*0b20*/  BRA `(.L_x_4) ;  /* 0xfffffffc00fc7947 */ /* 0x000fc0000383ffff */
[----:B------:R-:W-:-:S00]  /*0b30*/  NOP ;  /* 0x0000000000007918 */ /* 0x000fc00000000000 */
        /* <DEDUP_REMOVED lines=12> */
.L_x_5:


//--------------------- .nv.shared._Z9mma_naiveP6__halfS0_S0_iii --------------------------
	.section	.nv.shared._Z9mma_naiveP6__halfS0_S0_iii,"aw",@nobits
	.sectionflags	@""
	.align	2
.nv.shared._Z9mma_naiveP6__halfS0_S0_iii:
	.zero		2048


//--------------------- .nv.shared.reserved.0     --------------------------
	.section	.nv.shared.reserved.0,"aw",@nobits
	.weak		__nv_reservedSMEM_offset_0_alias
	.size		__nv_reservedSMEM_offset_0_alias, 0, 64
	.other		__nv_reservedSMEM_offset_0_alias,@"STO_CUDA_RESERVED_SHARED STV_DEFAULT"
__nv_reservedSMEM_offset_0_alias:
	.zero		0
	.zero		64


//--------------------- .nv.constant0._Z9mma_naiveP6__halfS0_S0_iii --------------------------
	.section	.nv.constant0._Z9mma_naiveP6__halfS0_S0_iii,"a",@progbits
	.sectionflags	@""
	.align	4
.nv.constant0._Z9mma_naiveP6__halfS0_S0_iii:
	.zero		932


//--------------------- SYMBOLS --------------------------

	.type		.nv.reservedSmem.offset0,@object
	.size		.nv.reservedSmem.offset0,0x4
	.type		.nv.reservedSmem.cap,@object
	.size		.nv.reservedSmem.cap,0x4
